//
// Generated by NVIDIA NVVM Compiler
//
// Compiler Build ID: CL-36424714
// Cuda compilation tools, release 13.0, V13.0.88
// Based on NVVM 20.0.0
//

.version 9.0
.target sm_100
.address_size 64

	// .globl	scaleKernelVec4

.visible .entry scaleKernelVec4(
	.param .u64 .ptr .align 1 scaleKernelVec4_param_0,
	.param .u64 .ptr .align 1 scaleKernelVec4_param_1,
	.param .f32 scaleKernelVec4_param_2,
	.param .f32 scaleKernelVec4_param_3,
	.param .u32 scaleKernelVec4_param_4
)
{
	.reg .pred 	%p<7>;
	.reg .b32 	%r<26>;
	.reg .b32 	%f<21>;
	.reg .b64 	%rd<16>;

	ld.param.u64 	%rd5, [scaleKernelVec4_param_0];
	ld.param.u64 	%rd6, [scaleKernelVec4_param_1];
	ld.param.f32 	%f1, [scaleKernelVec4_param_2];
	ld.param.f32 	%f2, [scaleKernelVec4_param_3];
	ld.param.u32 	%r15, [scaleKernelVec4_param_4];
	cvta.to.global.u64 	%rd1, %rd6;
	cvta.to.global.u64 	%rd2, %rd5;
	mov.u32 	%r16, %ctaid.x;
	mov.u32 	%r17, %ntid.x;
	mov.u32 	%r18, %tid.x;
	mad.lo.s32 	%r1, %r16, %r17, %r18;
	shl.b32 	%r2, %r1, 2;
	or.b32  	%r19, %r2, 3;
	setp.lt.s32 	%p1, %r19, %r15;
	@%p1 bra 	$L__BB0_9;
	setp.ge.s32 	%p2, %r2, %r15;
	@%p2 bra 	$L__BB0_8;
	and.b32  	%r3, %r15, 3;
	setp.eq.s32 	%p3, %r3, 0;
	mov.u32 	%r23, %r2;
	@%p3 bra 	$L__BB0_5;
	neg.s32 	%r21, %r3;
	mov.u32 	%r23, %r2;
$L__BB0_4:
	.pragma "nounroll";
	mul.wide.s32 	%rd7, %r23, 4;
	add.s64 	%rd8, %rd1, %rd7;
	add.s64 	%rd9, %rd2, %rd7;
	ld.global.nc.f32 	%f3, [%rd9];
	fma.rn.f32 	%f4, %f3, %f1, %f2;
	st.global.f32 	[%rd8], %f4;
	add.s32 	%r23, %r23, 1;
	add.s32 	%r21, %r21, 1;
	setp.ne.s32 	%p4, %r21, 0;
	@%p4 bra 	$L__BB0_4;
$L__BB0_5:
	sub.s32 	%r20, %r2, %r15;
	setp.gt.u32 	%p5, %r20, -4;
	@%p5 bra 	$L__BB0_8;
	sub.s32 	%r24, %r23, %r15;
	add.s64 	%rd3, %rd2, 8;
	add.s64 	%rd4, %rd1, 8;
$L__BB0_7:
	mul.wide.s32 	%rd10, %r23, 4;
	add.s64 	%rd11, %rd3, %rd10;
	add.s64 	%rd12, %rd4, %rd10;
	ld.global.nc.f32 	%f5, [%rd11+-8];
	fma.rn.f32 	%f6, %f5, %f1, %f2;
	st.global.f32 	[%rd12+-8], %f6;
	ld.global.nc.f32 	%f7, [%rd11+-4];
	fma.rn.f32 	%f8, %f7, %f1, %f2;
	st.global.f32 	[%rd12+-4], %f8;
	ld.global.nc.f32 	%f9, [%rd11];
	fma.rn.f32 	%f10, %f9, %f1, %f2;
	st.global.f32 	[%rd12], %f10;
	ld.global.nc.f32 	%f11, [%rd11+4];
	fma.rn.f32 	%f12, %f11, %f1, %f2;
	st.global.f32 	[%rd12+4], %f12;
	add.s32 	%r23, %r23, 4;
	add.s32 	%r24, %r24, 4;
	setp.ne.s32 	%p6, %r24, 0;
	@%p6 bra 	$L__BB0_7;
$L__BB0_8:
	ret;
$L__BB0_9:
	mul.wide.s32 	%rd13, %r1, 16;
	add.s64 	%rd14, %rd2, %rd13;
	ld.global.nc.v4.f32 	{%f13, %f14, %f15, %f16}, [%rd14];
	fma.rn.f32 	%f17, %f13, %f1, %f2;
	fma.rn.f32 	%f18, %f14, %f1, %f2;
	fma.rn.f32 	%f19, %f15, %f1, %f2;
	fma.rn.f32 	%f20, %f16, %f1, %f2;
	add.s64 	%rd15, %rd1, %rd13;
	st.global.v4.f32 	[%rd15], {%f17, %f18, %f19, %f20};
	bra.uni 	$L__BB0_8;

}


// ===== COMPILED SASS (sm_100) =====

	.target	sm_100

	.elftype	@"ET_EXEC"


//--------------------- .note.nv.tkinfo           --------------------------
	.section	.note.nv.tkinfo,"",@"SHT_NOTE"
	.sectionflags	@"SHF_NOTE_NV_TKINFO"
	.tkinfo
        /*0018*/ 	.word	0x00000002
        /*0030*/ 	.string	""
        /*0030*/ 	.string	"ptxas"
        /*0030*/ 	.string	"Cuda compilation tools, release 13.0, V13.0.88"
        /*0030*/ 	.string	"Build cuda_13.0.r13.0/compiler.36424714_0"
        /*0030*/ 	.string	"-arch sm_100 -m 64 "



//--------------------- .note.nv.cuinfo           --------------------------
	.section	.note.nv.cuinfo,"",@"SHT_NOTE"
	.sectionflags	@"SHF_NOTE_NV_CUINFO"
        /*0018*/ 	.short	0x0002
        /*001a*/ 	.short	0x0064
        /*001c*/ 	.short	0x0082
	.zero		2


//--------------------- .nv.info                  --------------------------
	.section	.nv.info,"",@"SHT_CUDA_INFO"
	.align	4


	//----- nvinfo : EIATTR_REGCOUNT
	.align		4
        /*0000*/ 	.byte	0x04, 0x2f
        /*0002*/ 	.short	(.L_1 - .L_0)
	.align		4
.L_0:
        /*0004*/ 	.word	index@(scaleKernelVec4)
        /*0008*/ 	.word	0x00000017


	//----- nvinfo : EIATTR_FRAME_SIZE
	.align		4
.L_1:
        /*000c*/ 	.byte	0x04, 0x11
        /*000e*/ 	.short	(.L_3 - .L_2)
	.align		4
.L_2:
        /*0010*/ 	.word	index@(scaleKernelVec4)
        /*0014*/ 	.word	0x00000000


	//----- nvinfo : EIATTR_MIN_STACK_SIZE
	.align		4
.L_3:
        /*0018*/ 	.byte	0x04, 0x12
        /*001a*/ 	.short	(.L_5 - .L_4)
	.align		4
.L_4:
        /*001c*/ 	.word	index@(scaleKernelVec4)
        /*0020*/ 	.word	0x00000000
.L_5:


//--------------------- .nv.compat                --------------------------
	.section	.nv.compat,"",@"SHT_CUDA_COMPAT_INFO"
	.align	4
        /*0000*/ 	.byte	0x02, 0x09, 0x00, 0x00, 0x02, 0x02, 0x01, 0x00, 0x02, 0x05, 0x05, 0x00, 0x03, 0x07, 0x01, 0x01
        /*0010*/ 	.byte	0x02, 0x03, 0x00, 0x00, 0x02, 0x06, 0x01, 0x00, 0x04, 0x0b, 0x08, 0x00, 0x09, 0x00, 0x00, 0x00
        /*0020*/ 	.byte	0x00, 0x00, 0x00, 0x00


//--------------------- .nv.info.scaleKernelVec4  --------------------------
	.section	.nv.info.scaleKernelVec4,"",@"SHT_CUDA_INFO"
	.sectionflags	@""
	.align	4


	//----- nvinfo : EIATTR_CUDA_API_VERSION
	.align		4
        /*0000*/ 	.byte	0x04, 0x37
        /*0002*/ 	.short	(.L_7 - .L_6)
.L_6:
        /*0004*/ 	.word	0x00000082


	//----- nvinfo : EIATTR_KPARAM_INFO
	.align		4
.L_7:
        /*0008*/ 	.byte	0x04, 0x17
        /*000a*/ 	.short	(.L_9 - .L_8)
.L_8:
        /*000c*/ 	.word	0x00000000
        /*0010*/ 	.short	0x0004
        /*0012*/ 	.short	0x0018
        /*0014*/ 	.byte	0x00, 0xf0, 0x11, 0x00


	//----- nvinfo : EIATTR_KPARAM_INFO
	.align		4
.L_9:
        /*0018*/ 	.byte	0x04, 0x17
        /*001a*/ 	.short	(.L_11 - .L_10)
.L_10:
        /*001c*/ 	.word	0x00000000
        /*0020*/ 	.short	0x0003
        /*0022*/ 	.short	0x0014
        /*0024*/ 	.byte	0x00, 0xf0, 0x11, 0x00


	//----- nvinfo : EIATTR_KPARAM_INFO
	.align		4
.L_11:
        /*0028*/ 	.byte	0x04, 0x17
        /*002a*/ 	.short	(.L_13 - .L_12)
.L_12:
        /*002c*/ 	.word	0x00000000
        /*0030*/ 	.short	0x0002
        /*0032*/ 	.short	0x0010
        /*0034*/ 	.byte	0x00, 0xf0, 0x11, 0x00


	//----- nvinfo : EIATTR_KPARAM_INFO
	.align		4
.L_13:
        /*0038*/ 	.byte	0x04, 0x17
        /*003a*/ 	.short	(.L_15 - .L_14)
.L_14:
        /*003c*/ 	.word	0x00000000
        /*0040*/ 	.short	0x0001
        /*0042*/ 	.short	0x0008
        /*0044*/ 	.byte	0x00, 0xf5, 0x21, 0x00


	//----- nvinfo : EIATTR_KPARAM_INFO
	.align		4
.L_15:
        /*0048*/ 	.byte	0x04, 0x17
        /*004a*/ 	.short	(.L_17 - .L_16)
.L_16:
        /*004c*/ 	.word	0x00000000
        /*0050*/ 	.short	0x0000
        /*0052*/ 	.short	0x0000
        /*0054*/ 	.byte	0x00, 0xf5, 0x21, 0x00


	//----- nvinfo : EIATTR_SPARSE_MMA_MASK
	.align		4
.L_17:
        /*0058*/ 	.byte	0x03, 0x50
        /*005a*/ 	.short	0x0000


	//----- nvinfo : EIATTR_MAXREG_COUNT
	.align		4
        /*005c*/ 	.byte	0x03, 0x1b
        /*005e*/ 	.short	0x00ff


	//----- nvinfo : EIATTR_MERCURY_ISA_VERSION
	.align		4
        /*0060*/ 	.byte	0x03, 0x5f
        /*0062*/ 	.short	0x0101


	//----- nvinfo : EIATTR_VRC_CTA_INIT_COUNT
	.align		4
        /*0064*/ 	.byte	0x02, 0x4a
	.zero		1
	.zero		1


	//----- nvinfo : EIATTR_EXIT_INSTR_OFFSETS
	.align		4
        /*0068*/ 	.byte	0x04, 0x1c
        /*006a*/ 	.short	(.L_19 - .L_18)


	//   ....[0]....
.L_18:
        /*006c*/ 	.word	0x000000c0


	//   ....[1]....
        /*0070*/ 	.word	0x000001e0


	//   ....[2]....
        /*0074*/ 	.word	0x00000390


	//   ....[3]....
        /*0078*/ 	.word	0x00000450


	//----- nvinfo : EIATTR_CRS_STACK_SIZE
	.align		4
.L_19:
        /*007c*/ 	.byte	0x04, 0x1e
        /*007e*/ 	.short	(.L_21 - .L_20)
.L_20:
        /*0080*/ 	.word	0x00000000


	//----- nvinfo : EIATTR_CBANK_PARAM_SIZE
	.align		4
.L_21:
        /*0084*/ 	.byte	0x03, 0x19
        /*0086*/ 	.short	0x001c


	//----- nvinfo : EIATTR_PARAM_CBANK
	.align		4
        /*0088*/ 	.byte	0x04, 0x0a
        /*008a*/ 	.short	(.L_23 - .L_22)
	.align		4
.L_22:
        /*008c*/ 	.word	index@(.nv.constant0.scaleKernelVec4)
        /*0090*/ 	.short	0x0380
        /*0092*/ 	.short	0x001c


	//----- nvinfo : EIATTR_SW_WAR
	.align		4
.L_23:
        /*0094*/ 	.byte	0x04, 0x36
        /*0096*/ 	.short	(.L_25 - .L_24)
.L_24:
        /*0098*/ 	.word	0x00000008
.L_25:


//--------------------- .nv.callgraph             --------------------------
	.section	.nv.callgraph,"",@"SHT_CUDA_CALLGRAPH"
	.align	4
	.sectionentsize	8
	.align		4
        /*0000*/ 	.word	0x00000000
	.align		4
        /*0004*/ 	.word	0xffffffff
	.align		4
        /*0008*/ 	.word	0x00000000
	.align		4
        /*000c*/ 	.word	0xfffffffe
	.align		4
        /*0010*/ 	.word	0x00000000
	.align		4
        /*0014*/ 	.word	0xfffffffd
	.align		4
        /*0018*/ 	.word	0x00000000
	.align		4
        /*001c*/ 	.word	0xfffffffc


//--------------------- .text.scaleKernelVec4     --------------------------
	.section	.text.scaleKernelVec4,"ax",@progbits
	.align	128
        .global         scaleKernelVec4
        .type           scaleKernelVec4,@function
        .size           scaleKernelVec4,(.L_x_5 - scaleKernelVec4)
        .other          scaleKernelVec4,@"STO_CUDA_ENTRY STV_DEFAULT"
scaleKernelVec4:
.text.scaleKernelVec4:
[----:B------:R-:W-:Y:S01]  /*0000*/  LDC R1, c[0x0][0x37c] ;  /* 0x0000df00ff017b82 */ /* 0x000fe20000000800 */
[----:B------:R-:W0:Y:S07]  /*0010*/  S2R R0, SR_TID.X ;  /* 0x0000000000007919 */ /* 0x000e2e0000002100 */
[----:B------:R-:W0:Y:S01]  /*0020*/  S2UR UR4, SR_CTAID.X ;  /* 0x00000000000479c3 */ /* 0x000e220000002500 */
[----:B------:R-:W1:Y:S01]  /*0030*/  LDCU UR5, c[0x0][0x398] ;  /* 0x00007300ff0577ac */ /* 0x000e620008000800 */
[----:B------:R-:W2:Y:S06]  /*0040*/  LDCU.64 UR6, c[0x0][0x358] ;  /* 0x00006b00ff0677ac */ /* 0x000eac0008000a00 */
[----:B------:R-:W0:Y:S02]  /*0050*/  LDC R7, c[0x0][0x360] ;  /* 0x0000d800ff077b82 */ /* 0x000e240000000800 */
[----:B0-----:R-:W-:-:S05]  /*0060*/  IMAD R7, R7, UR4, R0 ;  /* 0x0000000407077c24 */ /* 0x001fca000f8e0200 */
[----:B------:R-:W-:-:S04]  /*0070*/  SHF.L.U32 R0, R7, 0x2, RZ ;  /* 0x0000000207007819 */ /* 0x000fc800000006ff */
[----:B------:R-:W-:-:S04]  /*0080*/  IADD3 R2, PT, PT, R0, 0x3, RZ ;  /* 0x0000000300027810 */ /* 0x000fc80007ffe0ff */
[----:B-1----:R-:W-:-:S13]  /*0090*/  ISETP.GE.AND P0, PT, R2, UR5, PT ;  /* 0x0000000502007c0c */ /* 0x002fda000bf06270 */
[----:B--2---:R-:W-:Y:S05]  /*00a0*/  @!P0 BRA `(.L_x_0) ;  /* 0x0000000000bc8947 */ /* 0x004fea0003800000 */
[----:B------:R-:W-:-:S13]  /*00b0*/  ISETP.GE.AND P0, PT, R0, UR5, PT ;  /* 0x0000000500007c0c */ /* 0x000fda000bf06270 */
[----:B------:R-:W-:Y:S05]  /*00c0*/  @P0 EXIT ;  /* 0x000000000000094d */ /* 0x000fea0003800000 */
[----:B------:R-:W-:Y:S02]  /*00d0*/  ULOP3.LUT UP0, UR4, UR5, 0x3, URZ, 0xc0, !UPT ;  /* 0x0000000305047892 */ /* 0x000fe4000f80c0ff */
[----:B------:R-:W-:-:S04]  /*00e0*/  IADD3 R2, PT, PT, R0, -UR5, RZ ;  /* 0x8000000500027c10 */ /* 0x000fc8000fffe0ff */
[----:B------:R-:W-:-:S03]  /*00f0*/  ISETP.GT.U32.AND P0, PT, R2, -0x4, PT ;  /* 0xfffffffc0200780c */ /* 0x000fc60003f04070 */
[----:B------:R-:W-:Y:S10]  /*0100*/  BRA.U !UP0, `(.L_x_1) ;  /* 0x0000000108347547 */ /* 0x000ff4000b800000 */
[----:B------:R-:W0:Y:S01]  /*0110*/  LDC.64 R8, c[0x0][0x380] ;  /* 0x0000e000ff087b82 */ /* 0x000e220000000a00 */
[----:B------:R-:W-:-:S07]  /*0120*/  UIADD3 UR4, UPT, UPT, -UR4, URZ, URZ ;  /* 0x000000ff04047290 */ /* 0x000fce000fffe1ff */
[----:B------:R-:W1:Y:S08]  /*0130*/  LDC.64 R6, c[0x0][0x388] ;  /* 0x0000e200ff067b82 */ /* 0x000e700000000a00 */
[----:B------:R-:W2:Y:S02]  /*0140*/  LDC.64 R12, c[0x0][0x390] ;  /* 0x0000e400ff0c7b82 */ /* 0x000ea40000000a00 */
.L_x_2:
[----:B0-----:R-:W-:-:S06]  /*0150*/  IMAD.WIDE R4, R0, 0x4, R8 ;  /* 0x0000000400047825 */ /* 0x001fcc00078e0208 */
[----:B------:R-:W2:Y:S01]  /*0160*/  LDG.E.CONSTANT R4, desc[UR6][R4.64] ;  /* 0x0000000604047981 */ /* 0x000ea2000c1e9900 */
[C---:B-1-3--:R-:W-:Y:S01]  /*0170*/  IMAD.WIDE R2, R0.reuse, 0x4, R6 ;  /* 0x0000000400027825 */ /* 0x04afe200078e0206 */
[----:B------:R-:W-:Y:S01]  /*0180*/  UIADD3 UR4, UPT, UPT, UR4, 0x1, URZ ;  /* 0x0000000104047890 */ /* 0x000fe2000fffe0ff */
[----:B------:R-:W-:-:S03]  /*0190*/  IADD3 R0, PT, PT, R0, 0x1, RZ ;  /* 0x0000000100007810 */ /* 0x000fc60007ffe0ff */
[----:B------:R-:W-:Y:S01]  /*01a0*/  UISETP.NE.AND UP0, UPT, UR4, URZ, UPT ;  /* 0x000000ff0400728c */ /* 0x000fe2000bf05270 */
[----:B--2---:R-:W-:-:S05]  /*01b0*/  FFMA R11, R4, R12, R13 ;  /* 0x0000000c040b7223 */ /* 0x004fca000000000d */
[----:B------:R3:W-:Y:S03]  /*01c0*/  STG.E desc[UR6][R2.64], R11 ;  /* 0x0000000b02007986 */ /* 0x0007e6000c101906 */
[----:B------:R-:W-:Y:S05]  /*01d0*/  BRA.U UP0, `(.L_x_2) ;  /* 0xfffffffd00dc7547 */ /* 0x000fea000b83ffff */
.L_x_1:
[----:B------:R-:W-:Y:S05]  /*01e0*/  @P0 EXIT ;  /* 0x000000000000094d */ /* 0x000fea0003800000 */
[----:B------:R-:W0:Y:S01]  /*01f0*/  LDC.64 R4, c[0x0][0x380] ;  /* 0x0000e000ff047b82 */ /* 0x000e220000000a00 */
[----:B------:R-:W-:-:S07]  /*0200*/  IADD3 R12, PT, PT, R0, -UR5, RZ ;  /* 0x80000005000c7c10 */ /* 0x000fce000fffe0ff */
[----:B------:R-:W1:Y:S08]  /*0210*/  LDC.64 R6, c[0x0][0x388] ;  /* 0x0000e200ff067b82 */ /* 0x000e700000000a00 */
[----:B---3--:R-:W2:Y:S01]  /*0220*/  LDC.64 R2, c[0x0][0x390] ;  /* 0x0000e400ff027b82 */ /* 0x008ea20000000a00 */
[----:B0-----:R-:W-:-:S04]  /*0230*/  IADD3 R4, P0, PT, R4, 0x8, RZ ;  /* 0x0000000804047810 */ /* 0x001fc80007f1e0ff */
[----:B------:R-:W-:Y:S02]  /*0240*/  IADD3.X R5, PT, PT, RZ, R5, RZ, P0, !PT ;  /* 0x00000005ff057210 */ /* 0x000fe400007fe4ff */
[----:B-1----:R-:W-:-:S04]  /*0250*/  IADD3 R6, P1, PT, R6, 0x8, RZ ;  /* 0x0000000806067810 */ /* 0x002fc80007f3e0ff */
[----:B------:R-:W-:-:S09]  /*0260*/  IADD3.X R7, PT, PT, RZ, R7, RZ, P1, !PT ;  /* 0x00000007ff077210 */ /* 0x000fd20000ffe4ff */
.L_x_3:
[----:B------:R-:W-:-:S05]  /*0270*/  IMAD.WIDE R8, R0, 0x4, R4 ;  /* 0x0000000400087825 */ /* 0x000fca00078e0204 */
[----:B------:R-:W2:Y:S04]  /*0280*/  LDG.E.CONSTANT R14, desc[UR6][R8.64+-0x8] ;  /* 0xfffff806080e7981 */ /* 0x000ea8000c1e9900 */
[----:B------:R-:W3:Y:S04]  /*0290*/  LDG.E.CONSTANT R16, desc[UR6][R8.64+-0x4] ;  /* 0xfffffc0608107981 */ /* 0x000ee8000c1e9900 */
[----:B------:R-:W4:Y:S04]  /*02a0*/  LDG.E.CONSTANT R18, desc[UR6][R8.64] ;  /* 0x0000000608127981 */ /* 0x000f28000c1e9900 */
[----:B------:R-:W5:Y:S01]  /*02b0*/  LDG.E.CONSTANT R20, desc[UR6][R8.64+0x4] ;  /* 0x0000040608147981 */ /* 0x000f62000c1e9900 */
[----:B0-----:R-:W-:Y:S01]  /*02c0*/  IMAD.WIDE R10, R0, 0x4, R6 ;  /* 0x00000004000a7825 */ /* 0x001fe200078e0206 */
[----:B------:R-:W-:-:S02]  /*02d0*/  IADD3 R12, PT, PT, R12, 0x4, RZ ;  /* 0x000000040c0c7810 */ /* 0x000fc40007ffe0ff */
[----:B------:R-:W-:Y:S02]  /*02e0*/  IADD3 R0, PT, PT, R0, 0x4, RZ ;  /* 0x0000000400007810 */ /* 0x000fe40007ffe0ff */
[----:B------:R-:W-:Y:S01]  /*02f0*/  ISETP.NE.AND P0, PT, R12, RZ, PT ;  /* 0x000000ff0c00720c */ /* 0x000fe20003f05270 */
[-CC-:B--2---:R-:W-:Y:S01]  /*0300*/  FFMA R13, R14, R2.reuse, R3.reuse ;  /* 0x000000020e0d7223 */ /* 0x184fe20000000003 */
[----:B---3--:R-:W-:-:S04]  /*0310*/  FFMA R15, R16, R2, R3 ;  /* 0x00000002100f7223 */ /* 0x008fc80000000003 */
[----:B------:R0:W-:Y:S01]  /*0320*/  STG.E desc[UR6][R10.64+-0x8], R13 ;  /* 0xfffff80d0a007986 */ /* 0x0001e2000c101906 */
[----:B----4-:R-:W-:-:S03]  /*0330*/  FFMA R17, R18, R2, R3 ;  /* 0x0000000212117223 */ /* 0x010fc60000000003 */
[----:B------:R0:W-:Y:S01]  /*0340*/  STG.E desc[UR6][R10.64+-0x4], R15 ;  /* 0xfffffc0f0a007986 */ /* 0x0001e2000c101906 */
[----:B-----5:R-:W-:-:S03]  /*0350*/  FFMA R19, R20, R2, R3 ;  /* 0x0000000214137223 */ /* 0x020fc60000000003 */
[----:B------:R0:W-:Y:S04]  /*0360*/  STG.E desc[UR6][R10.64], R17 ;  /* 0x000000110a007986 */ /* 0x0001e8000c101906 */
[----:B------:R0:W-:Y:S01]  /*0370*/  STG.E desc[UR6][R10.64+0x4], R19 ;  /* 0x000004130a007986 */ /* 0x0001e2000c101906 */
[----:B------:R-:W-:Y:S05]  /*0380*/  @P0 BRA `(.L_x_3) ;  /* 0xfffffffc00b80947 */ /* 0x000fea000383ffff */
[----:B------:R-:W-:Y:S05]  /*0390*/  EXIT ;  /* 0x000000000000794d */ /* 0x000fea0003800000 */
.L_x_0:
[----:B------:R-:W0:Y:S08]  /*03a0*/  LDC.64 R2, c[0x0][0x380] ;  /* 0x0000e000ff027b82 */ /* 0x000e300000000a00 */
[----:B------:R-:W1:Y:S08]  /*03b0*/  LDC.64 R12, c[0x0][0x390] ;  /* 0x0000e400ff0c7b82 */ /* 0x000e700000000a00 */
[----:B------:R-:W2:Y:S01]  /*03c0*/  LDC.64 R4, c[0x0][0x388] ;  /* 0x0000e200ff047b82 */ /* 0x000ea20000000a00 */
[----:B0-----:R-:W-:-:S05]  /*03d0*/  IMAD.WIDE R2, R7, 0x10, R2 ;  /* 0x0000001007027825 */ /* 0x001fca00078e0202 */
[----:B------:R-:W1:Y:S01]  /*03e0*/  LDG.E.128.CONSTANT R8, desc[UR6][R2.64] ;  /* 0x0000000602087981 */ /* 0x000e62000c1e9d00 */
[----:B--2---:R-:W-:-:S04]  /*03f0*/  IMAD.WIDE R4, R7, 0x10, R4 ;  /* 0x0000001007047825 */ /* 0x004fc800078e0204 */
[-CC-:B-1----:R-:W-:Y:S01]  /*0400*/  FFMA R8, R8, R12.reuse, R13.reuse ;  /* 0x0000000c08087223 */ /* 0x182fe2000000000d */
[-CC-:B------:R-:W-:Y:S01]  /*0410*/  FFMA R9, R9, R12.reuse, R13.reuse ;  /* 0x0000000c09097223 */ /* 0x180fe2000000000d */
[-CC-:B------:R-:W-:Y:S01]  /*0420*/  FFMA R10, R10, R12.reuse, R13.reuse ;  /* 0x0000000c0a0a7223 */ /* 0x180fe2000000000d */
[----:B------:R-:W-:-:S05]  /*0430*/  FFMA R11, R11, R12, R13 ;  /* 0x0000000c0b0b7223 */ /* 0x000fca000000000d */
[----:B------:R-:W-:Y:S01]  /*0440*/  STG.E.128 desc[UR6][R4.64], R8 ;  /* 0x0000000804007986 */ /* 0x000fe2000c101d06 */
[----:B------:R-:W-:Y:S05]  /*0450*/  EXIT ;  /* 0x000000000000794d */ /* 0x000fea0003800000 */
.L_x_4:
[----:B------:R-:W-:-:S00]  /*0460*/  BRA `(.L_x_4) ;  /* 0xfffffffc00fc7947 */ /* 0x000fc0000383ffff */
[----:B------:R-:W-:-:S00]  /*0470*/  NOP ;  /* 0x0000000000007918 */ /* 0x000fc00000000000 */
        /* <DEDUP_REMOVED lines=8> */
.L_x_5:


//--------------------- .nv.shared.reserved.0     --------------------------
	.section	.nv.shared.reserved.0,"aw",@nobits
	.weak		__nv_reservedSMEM_offset_0_alias
	.size		__nv_reservedSMEM_offset_0_alias, 0, 64
	.other		__nv_reservedSMEM_offset_0_alias,@"STO_CUDA_RESERVED_SHARED STV_DEFAULT"
__nv_reservedSMEM_offset_0_alias:
	.zero		0
	.zero		64


//--------------------- .nv.constant0.scaleKernelVec4 --------------------------
	.section	.nv.constant0.scaleKernelVec4,"a",@progbits
	.sectionflags	@""
	.align	4
.nv.constant0.scaleKernelVec4:
	.zero		924


//--------------------- SYMBOLS --------------------------

	.type		.nv.reservedSmem.offset0,@object
	.size		.nv.reservedSmem.offset0,0x4
